//
// Generated by NVIDIA NVVM Compiler
//
// Compiler Build ID: CL-36424714
// Cuda compilation tools, release 13.0, V13.0.88
// Based on NVVM 20.0.0
//

.version 9.0
.target sm_100
.address_size 64

	// .globl	_Z9CUDACountPcPi

.visible .entry _Z9CUDACountPcPi(
	.param .u64 .ptr .align 1 _Z9CUDACountPcPi_param_0,
	.param .u64 .ptr .align 1 _Z9CUDACountPcPi_param_1
)
{
	.reg .pred 	%p<2>;
	.reg .b16 	%rs<2>;
	.reg .b32 	%r<3>;
	.reg .b64 	%rd<7>;

	ld.param.u64 	%rd2, [_Z9CUDACountPcPi_param_0];
	ld.param.u64 	%rd1, [_Z9CUDACountPcPi_param_1];
	cvta.to.global.u64 	%rd3, %rd2;
	mov.u32 	%r1, %tid.x;
	cvt.u64.u32 	%rd4, %r1;
	add.s64 	%rd5, %rd3, %rd4;
	ld.global.u8 	%rs1, [%rd5];
	setp.ne.s16 	%p1, %rs1, 97;
	@%p1 bra 	$L__BB0_2;
	cvta.to.global.u64 	%rd6, %rd1;
	atom.global.add.u32 	%r2, [%rd6], 1;
$L__BB0_2:
	ret;

}


// ===== COMPILED SASS (sm_100) =====

	.target	sm_100

	.elftype	@"ET_EXEC"


//--------------------- .note.nv.tkinfo           --------------------------
	.section	.note.nv.tkinfo,"",@"SHT_NOTE"
	.sectionflags	@"SHF_NOTE_NV_TKINFO"
	.tkinfo
        /*0018*/ 	.word	0x00000002
        /*0030*/ 	.string	""
        /*0030*/ 	.string	"ptxas"
        /*0030*/ 	.string	"Cuda compilation tools, release 13.0, V13.0.88"
        /*0030*/ 	.string	"Build cuda_13.0.r13.0/compiler.36424714_0"
        /*0030*/ 	.string	"-arch sm_100 -m 64 "



//--------------------- .note.nv.cuinfo           --------------------------
	.section	.note.nv.cuinfo,"",@"SHT_NOTE"
	.sectionflags	@"SHF_NOTE_NV_CUINFO"
        /*0018*/ 	.short	0x0002
        /*001a*/ 	.short	0x0064
        /*001c*/ 	.short	0x0082
	.zero		2


//--------------------- .nv.info                  --------------------------
	.section	.nv.info,"",@"SHT_CUDA_INFO"
	.align	4


	//----- nvinfo : EIATTR_REGCOUNT
	.align		4
        /*0000*/ 	.byte	0x04, 0x2f
        /*0002*/ 	.short	(.L_1 - .L_0)
	.align		4
.L_0:
        /*0004*/ 	.word	index@(_Z9CUDACountPcPi)
        /*0008*/ 	.word	0x00000008


	//----- nvinfo : EIATTR_FRAME_SIZE
	.align		4
.L_1:
        /*000c*/ 	.byte	0x04, 0x11
        /*000e*/ 	.short	(.L_3 - .L_2)
	.align		4
.L_2:
        /*0010*/ 	.word	index@(_Z9CUDACountPcPi)
        /*0014*/ 	.word	0x00000000


	//----- nvinfo : EIATTR_MIN_STACK_SIZE
	.align		4
.L_3:
        /*0018*/ 	.byte	0x04, 0x12
        /*001a*/ 	.short	(.L_5 - .L_4)
	.align		4
.L_4:
        /*001c*/ 	.word	index@(_Z9CUDACountPcPi)
        /*0020*/ 	.word	0x00000000
.L_5:


//--------------------- .nv.compat                --------------------------
	.section	.nv.compat,"",@"SHT_CUDA_COMPAT_INFO"
	.align	4
        /*0000*/ 	.byte	0x02, 0x09, 0x00, 0x00, 0x02, 0x02, 0x01, 0x00, 0x02, 0x05, 0x05, 0x00, 0x03, 0x07, 0x01, 0x01
        /*0010*/ 	.byte	0x02, 0x03, 0x00, 0x00, 0x02, 0x06, 0x01, 0x00, 0x04, 0x0b, 0x08, 0x00, 0x09, 0x00, 0x00, 0x00
        /*0020*/ 	.byte	0x00, 0x00, 0x00, 0x00


//--------------------- .nv.info._Z9CUDACountPcPi --------------------------
	.section	.nv.info._Z9CUDACountPcPi,"",@"SHT_CUDA_INFO"
	.sectionflags	@""
	.align	4


	//----- nvinfo : EIATTR_CUDA_API_VERSION
	.align		4
        /*0000*/ 	.byte	0x04, 0x37
        /*0002*/ 	.short	(.L_7 - .L_6)
.L_6:
        /*0004*/ 	.word	0x00000082


	//----- nvinfo : EIATTR_KPARAM_INFO
	.align		4
.L_7:
        /*0008*/ 	.byte	0x04, 0x17
        /*000a*/ 	.short	(.L_9 - .L_8)
.L_8:
        /*000c*/ 	.word	0x00000000
        /*0010*/ 	.short	0x0001
        /*0012*/ 	.short	0x0008
        /*0014*/ 	.byte	0x00, 0xf5, 0x21, 0x00


	//----- nvinfo : EIATTR_KPARAM_INFO
	.align		4
.L_9:
        /*0018*/ 	.byte	0x04, 0x17
        /*001a*/ 	.short	(.L_11 - .L_10)
.L_10:
        /*001c*/ 	.word	0x00000000
        /*0020*/ 	.short	0x0000
        /*0022*/ 	.short	0x0000
        /*0024*/ 	.byte	0x00, 0xf5, 0x21, 0x00


	//----- nvinfo : EIATTR_SPARSE_MMA_MASK
	.align		4
.L_11:
        /*0028*/ 	.byte	0x03, 0x50
        /*002a*/ 	.short	0x0000


	//----- nvinfo : EIATTR_MAXREG_COUNT
	.align		4
        /*002c*/ 	.byte	0x03, 0x1b
        /*002e*/ 	.short	0x00ff


	//----- nvinfo : EIATTR_MERCURY_ISA_VERSION
	.align		4
        /*0030*/ 	.byte	0x03, 0x5f
        /*0032*/ 	.short	0x0101


	//----- nvinfo : EIATTR_INT_WARP_WIDE_INSTR_OFFSETS
	.align		4
        /*0034*/ 	.byte	0x04, 0x31
        /*0036*/ 	.short	(.L_13 - .L_12)


	//   ....[0]....
.L_12:
        /*0038*/ 	.word	0x000000b0


	//----- nvinfo : EIATTR_VRC_CTA_INIT_COUNT
	.align		4
.L_13:
        /*003c*/ 	.byte	0x02, 0x4a
	.zero		1
	.zero		1


	//----- nvinfo : EIATTR_EXIT_INSTR_OFFSETS
	.align		4
        /*0040*/ 	.byte	0x04, 0x1c
        /*0042*/ 	.short	(.L_15 - .L_14)


	//   ....[0]....
.L_14:
        /*0044*/ 	.word	0x00000080


	//   ....[1]....
        /*0048*/ 	.word	0x00000100


	//----- nvinfo : EIATTR_CBANK_PARAM_SIZE
	.align		4
.L_15:
        /*004c*/ 	.byte	0x03, 0x19
        /*004e*/ 	.short	0x0010


	//----- nvinfo : EIATTR_PARAM_CBANK
	.align		4
        /*0050*/ 	.byte	0x04, 0x0a
        /*0052*/ 	.short	(.L_17 - .L_16)
	.align		4
.L_16:
        /*0054*/ 	.word	index@(.nv.constant0._Z9CUDACountPcPi)
        /*0058*/ 	.short	0x0380
        /*005a*/ 	.short	0x0010


	//----- nvinfo : EIATTR_SW_WAR
	.align		4
.L_17:
        /*005c*/ 	.byte	0x04, 0x36
        /*005e*/ 	.short	(.L_19 - .L_18)
.L_18:
        /*0060*/ 	.word	0x00000008
.L_19:


//--------------------- .nv.callgraph             --------------------------
	.section	.nv.callgraph,"",@"SHT_CUDA_CALLGRAPH"
	.align	4
	.sectionentsize	8
	.align		4
        /*0000*/ 	.word	0x00000000
	.align		4
        /*0004*/ 	.word	0xffffffff
	.align		4
        /*0008*/ 	.word	0x00000000
	.align		4
        /*000c*/ 	.word	0xfffffffe
	.align		4
        /*0010*/ 	.word	0x00000000
	.align		4
        /*0014*/ 	.word	0xfffffffd
	.align		4
        /*0018*/ 	.word	0x00000000
	.align		4
        /*001c*/ 	.word	0xfffffffc


//--------------------- .text._Z9CUDACountPcPi    --------------------------
	.section	.text._Z9CUDACountPcPi,"ax",@progbits
	.align	128
        .global         _Z9CUDACountPcPi
        .type           _Z9CUDACountPcPi,@function
        .size           _Z9CUDACountPcPi,(.L_x_1 - _Z9CUDACountPcPi)
        .other          _Z9CUDACountPcPi,@"STO_CUDA_ENTRY STV_DEFAULT"
_Z9CUDACountPcPi:
.text._Z9CUDACountPcPi:
[----:B------:R-:W-:Y:S01]  /*0000*/  LDC R1, c[0x0][0x37c] ;  /* 0x0000df00ff017b82 */ /* 0x000fe20000000800 */
[----:B------:R-:W0:Y:S01]  /*0010*/  S2R R2, SR_TID.X ;  /* 0x0000000000027919 */ /* 0x000e220000002100 */
[----:B------:R-:W0:Y:S01]  /*0020*/  LDCU.64 UR6, c[0x0][0x380] ;  /* 0x00007000ff0677ac */ /* 0x000e220008000a00 */
[----:B------:R-:W1:Y:S01]  /*0030*/  LDCU.64 UR4, c[0x0][0x358] ;  /* 0x00006b00ff0477ac */ /* 0x000e620008000a00 */
[----:B0-----:R-:W-:-:S05]  /*0040*/  IADD3 R2, P0, PT, R2, UR6, RZ ;  /* 0x0000000602027c10 */ /* 0x001fca000ff1e0ff */
[----:B------:R-:W-:-:S05]  /*0050*/  IMAD.X R3, RZ, RZ, UR7, P0 ;  /* 0x00000007ff037e24 */ /* 0x000fca00080e06ff */
[----:B-1----:R-:W2:Y:S02]  /*0060*/  LDG.E.U8 R2, desc[UR4][R2.64] ;  /* 0x0000000402027981 */ /* 0x002ea4000c1e1100 */
[----:B--2---:R-:W-:-:S13]  /*0070*/  ISETP.NE.AND P0, PT, R2, 0x61, PT ;  /* 0x000000610200780c */ /* 0x004fda0003f05270 */
[----:B------:R-:W-:Y:S05]  /*0080*/  @P0 EXIT ;  /* 0x000000000000094d */ /* 0x000fea0003800000 */
[----:B------:R-:W0:Y:S01]  /*0090*/  S2R R0, SR_LANEID ;  /* 0x0000000000007919 */ /* 0x000e220000000000 */
[----:B------:R-:W1:Y:S01]  /*00a0*/  LDC.64 R2, c[0x0][0x388] ;  /* 0x0000e200ff027b82 */ /* 0x000e620000000a00 */
[----:B------:R-:W-:Y:S02]  /*00b0*/  VOTEU.ANY UR6, UPT, PT ;  /* 0x0000000000067886 */ /* 0x000fe400038e0100 */
[----:B------:R-:W-:Y:S02]  /*00c0*/  UFLO.U32 UR7, UR6 ;  /* 0x00000006000772bd */ /* 0x000fe400080e0000 */
[----:B------:R-:W1:Y:S04]  /*00d0*/  POPC R5, UR6 ;  /* 0x0000000600057d09 */ /* 0x000e680008000000 */
[----:B0-----:R-:W-:-:S13]  /*00e0*/  ISETP.EQ.U32.AND P0, PT, R0, UR7, PT ;  /* 0x0000000700007c0c */ /* 0x001fda000bf02070 */
[----:B-1----:R-:W-:Y:S01]  /*00f0*/  @P0 REDG.E.ADD.STRONG.GPU desc[UR4][R2.64], R5 ;  /* 0x000000050200098e */ /* 0x002fe2000c12e104 */
[----:B------:R-:W-:Y:S05]  /*0100*/  EXIT ;  /* 0x000000000000794d */ /* 0x000fea0003800000 */
.L_x_0:
[----:B------:R-:W-:-:S00]  /*0110*/  BRA `(.L_x_0) ;  /* 0xfffffffc00fc7947 */ /* 0x000fc0000383ffff */
[----:B------:R-:W-:-:S00]  /*0120*/  NOP ;  /* 0x0000000000007918 */ /* 0x000fc00000000000 */
        /* <DEDUP_REMOVED lines=13> */
.L_x_1:


//--------------------- .nv.shared.reserved.0     --------------------------
	.section	.nv.shared.reserved.0,"aw",@nobits
	.weak		__nv_reservedSMEM_offset_0_alias
	.size		__nv_reservedSMEM_offset_0_alias, 0, 64
	.other		__nv_reservedSMEM_offset_0_alias,@"STO_CUDA_RESERVED_SHARED STV_DEFAULT"
__nv_reservedSMEM_offset_0_alias:
	.zero		0
	.zero		64


//--------------------- .nv.constant0._Z9CUDACountPcPi --------------------------
	.section	.nv.constant0._Z9CUDACountPcPi,"a",@progbits
	.sectionflags	@""
	.align	4
.nv.constant0._Z9CUDACountPcPi:
	.zero		912


//--------------------- SYMBOLS --------------------------

	.type		.nv.reservedSmem.offset0,@object
	.size		.nv.reservedSmem.offset0,0x4
